//
// Generated by NVIDIA NVVM Compiler
//
// Compiler Build ID: CL-36424714
// Cuda compilation tools, release 13.0, V13.0.88
// Based on NVVM 20.0.0
//

.version 9.0
.target sm_100
.address_size 64

	// .globl	_Z4gemmPdS_S_iiii

.visible .entry _Z4gemmPdS_S_iiii(
	.param .u64 .ptr .align 1 _Z4gemmPdS_S_iiii_param_0,
	.param .u64 .ptr .align 1 _Z4gemmPdS_S_iiii_param_1,
	.param .u64 .ptr .align 1 _Z4gemmPdS_S_iiii_param_2,
	.param .u32 _Z4gemmPdS_S_iiii_param_3,
	.param .u32 _Z4gemmPdS_S_iiii_param_4,
	.param .u32 _Z4gemmPdS_S_iiii_param_5,
	.param .u32 _Z4gemmPdS_S_iiii_param_6
)
{
	.reg .pred 	%p<13>;
	.reg .b32 	%r<43>;
	.reg .b64 	%rd<53>;
	.reg .b64 	%fd<68>;

	ld.param.u64 	%rd7, [_Z4gemmPdS_S_iiii_param_0];
	ld.param.u64 	%rd8, [_Z4gemmPdS_S_iiii_param_1];
	ld.param.u64 	%rd6, [_Z4gemmPdS_S_iiii_param_2];
	ld.param.u32 	%r20, [_Z4gemmPdS_S_iiii_param_3];
	ld.param.u32 	%r18, [_Z4gemmPdS_S_iiii_param_4];
	ld.param.u32 	%r19, [_Z4gemmPdS_S_iiii_param_6];
	cvta.to.global.u64 	%rd1, %rd8;
	cvta.to.global.u64 	%rd2, %rd7;
	mov.u32 	%r22, %ctaid.x;
	mov.u32 	%r23, %ntid.x;
	mov.u32 	%r24, %tid.x;
	mad.lo.s32 	%r1, %r22, %r23, %r24;
	mov.u32 	%r25, %ctaid.y;
	mov.u32 	%r26, %ntid.y;
	mov.u32 	%r27, %tid.y;
	mad.lo.s32 	%r28, %r25, %r26, %r27;
	setp.ge.s32 	%p1, %r1, %r19;
	setp.ge.s32 	%p2, %r28, %r20;
	or.pred  	%p3, %p1, %p2;
	@%p3 bra 	$L__BB0_14;
	setp.lt.s32 	%p4, %r18, 1;
	mov.f64 	%fd67, 0d0000000000000000;
	@%p4 bra 	$L__BB0_13;
	mul.lo.s32 	%r3, %r18, %r28;
	and.b32  	%r4, %r18, 7;
	setp.lt.u32 	%p5, %r18, 8;
	mov.f64 	%fd67, 0d0000000000000000;
	mov.b32 	%r41, 0;
	@%p5 bra 	$L__BB0_5;
	and.b32  	%r41, %r18, 2147483640;
	neg.s32 	%r39, %r41;
	shl.b32 	%r7, %r19, 3;
	mul.wide.u32 	%rd9, %r3, 8;
	add.s64 	%rd10, %rd9, %rd2;
	add.s64 	%rd52, %rd10, 32;
	mov.f64 	%fd67, 0d0000000000000000;
	mul.wide.s32 	%rd13, %r19, 8;
	mov.u32 	%r38, %r1;
$L__BB0_4:
	.pragma "nounroll";
	ld.global.f64 	%fd17, [%rd52+-32];
	mul.wide.s32 	%rd11, %r38, 8;
	add.s64 	%rd12, %rd1, %rd11;
	ld.global.f64 	%fd18, [%rd12];
	fma.rn.f64 	%fd19, %fd17, %fd18, %fd67;
	ld.global.f64 	%fd20, [%rd52+-24];
	add.s64 	%rd14, %rd12, %rd13;
	ld.global.f64 	%fd21, [%rd14];
	fma.rn.f64 	%fd22, %fd20, %fd21, %fd19;
	ld.global.f64 	%fd23, [%rd52+-16];
	add.s64 	%rd15, %rd14, %rd13;
	ld.global.f64 	%fd24, [%rd15];
	fma.rn.f64 	%fd25, %fd23, %fd24, %fd22;
	ld.global.f64 	%fd26, [%rd52+-8];
	add.s64 	%rd16, %rd15, %rd13;
	ld.global.f64 	%fd27, [%rd16];
	fma.rn.f64 	%fd28, %fd26, %fd27, %fd25;
	ld.global.f64 	%fd29, [%rd52];
	add.s64 	%rd17, %rd16, %rd13;
	ld.global.f64 	%fd30, [%rd17];
	fma.rn.f64 	%fd31, %fd29, %fd30, %fd28;
	ld.global.f64 	%fd32, [%rd52+8];
	add.s64 	%rd18, %rd17, %rd13;
	ld.global.f64 	%fd33, [%rd18];
	fma.rn.f64 	%fd34, %fd32, %fd33, %fd31;
	ld.global.f64 	%fd35, [%rd52+16];
	add.s64 	%rd19, %rd18, %rd13;
	ld.global.f64 	%fd36, [%rd19];
	fma.rn.f64 	%fd37, %fd35, %fd36, %fd34;
	ld.global.f64 	%fd38, [%rd52+24];
	add.s64 	%rd20, %rd19, %rd13;
	ld.global.f64 	%fd39, [%rd20];
	fma.rn.f64 	%fd67, %fd38, %fd39, %fd37;
	add.s32 	%r39, %r39, 8;
	add.s32 	%r38, %r38, %r7;
	add.s64 	%rd52, %rd52, 64;
	setp.ne.s32 	%p6, %r39, 0;
	@%p6 bra 	$L__BB0_4;
$L__BB0_5:
	setp.eq.s32 	%p7, %r4, 0;
	@%p7 bra 	$L__BB0_13;
	and.b32  	%r13, %r18, 3;
	setp.lt.u32 	%p8, %r4, 4;
	@%p8 bra 	$L__BB0_8;
	add.s32 	%r30, %r41, %r3;
	mul.wide.u32 	%rd21, %r30, 8;
	add.s64 	%rd22, %rd2, %rd21;
	ld.global.f64 	%fd41, [%rd22];
	mad.lo.s32 	%r31, %r41, %r19, %r1;
	mul.wide.s32 	%rd23, %r31, 8;
	add.s64 	%rd24, %rd1, %rd23;
	ld.global.f64 	%fd42, [%rd24];
	fma.rn.f64 	%fd43, %fd41, %fd42, %fd67;
	cvt.u64.u32 	%rd25, %r3;
	cvt.u64.u32 	%rd26, %r41;
	add.s64 	%rd27, %rd26, %rd25;
	shl.b64 	%rd28, %rd27, 3;
	add.s64 	%rd29, %rd2, %rd28;
	ld.global.f64 	%fd44, [%rd29+8];
	mul.wide.s32 	%rd30, %r19, 8;
	add.s64 	%rd31, %rd24, %rd30;
	ld.global.f64 	%fd45, [%rd31];
	fma.rn.f64 	%fd46, %fd44, %fd45, %fd43;
	ld.global.f64 	%fd47, [%rd29+16];
	add.s64 	%rd32, %rd31, %rd30;
	ld.global.f64 	%fd48, [%rd32];
	fma.rn.f64 	%fd49, %fd47, %fd48, %fd46;
	ld.global.f64 	%fd50, [%rd29+24];
	add.s64 	%rd33, %rd32, %rd30;
	ld.global.f64 	%fd51, [%rd33];
	fma.rn.f64 	%fd67, %fd50, %fd51, %fd49;
	add.s32 	%r41, %r41, 4;
$L__BB0_8:
	setp.eq.s32 	%p9, %r13, 0;
	@%p9 bra 	$L__BB0_13;
	setp.eq.s32 	%p10, %r13, 1;
	@%p10 bra 	$L__BB0_11;
	add.s32 	%r32, %r41, %r3;
	mul.wide.u32 	%rd34, %r32, 8;
	add.s64 	%rd35, %rd2, %rd34;
	ld.global.f64 	%fd53, [%rd35];
	mad.lo.s32 	%r33, %r41, %r19, %r1;
	mul.wide.s32 	%rd36, %r33, 8;
	add.s64 	%rd37, %rd1, %rd36;
	ld.global.f64 	%fd54, [%rd37];
	fma.rn.f64 	%fd55, %fd53, %fd54, %fd67;
	cvt.u64.u32 	%rd38, %r3;
	cvt.u64.u32 	%rd39, %r41;
	add.s64 	%rd40, %rd39, %rd38;
	shl.b64 	%rd41, %rd40, 3;
	add.s64 	%rd42, %rd2, %rd41;
	ld.global.f64 	%fd56, [%rd42+8];
	mul.wide.s32 	%rd43, %r19, 8;
	add.s64 	%rd44, %rd37, %rd43;
	ld.global.f64 	%fd57, [%rd44];
	fma.rn.f64 	%fd67, %fd56, %fd57, %fd55;
	add.s32 	%r41, %r41, 2;
$L__BB0_11:
	and.b32  	%r34, %r18, 1;
	setp.eq.b32 	%p11, %r34, 1;
	not.pred 	%p12, %p11;
	@%p12 bra 	$L__BB0_13;
	add.s32 	%r35, %r41, %r3;
	mul.wide.u32 	%rd45, %r35, 8;
	add.s64 	%rd46, %rd2, %rd45;
	ld.global.f64 	%fd58, [%rd46];
	mad.lo.s32 	%r36, %r41, %r19, %r1;
	mul.wide.s32 	%rd47, %r36, 8;
	add.s64 	%rd48, %rd1, %rd47;
	ld.global.f64 	%fd59, [%rd48];
	fma.rn.f64 	%fd67, %fd58, %fd59, %fd67;
$L__BB0_13:
	mad.lo.s32 	%r37, %r19, %r28, %r1;
	cvta.to.global.u64 	%rd49, %rd6;
	mul.wide.s32 	%rd50, %r37, 8;
	add.s64 	%rd51, %rd49, %rd50;
	st.global.f64 	[%rd51], %fd67;
$L__BB0_14:
	ret;

}


// ===== COMPILED SASS (sm_100) =====

	.target	sm_100

	.elftype	@"ET_EXEC"


//--------------------- .note.nv.tkinfo           --------------------------
	.section	.note.nv.tkinfo,"",@"SHT_NOTE"
	.sectionflags	@"SHF_NOTE_NV_TKINFO"
	.tkinfo
        /*0018*/ 	.word	0x00000002
        /*0030*/ 	.string	""
        /*0030*/ 	.string	"ptxas"
        /*0030*/ 	.string	"Cuda compilation tools, release 13.0, V13.0.88"
        /*0030*/ 	.string	"Build cuda_13.0.r13.0/compiler.36424714_0"
        /*0030*/ 	.string	"-arch sm_100 -m 64 "



//--------------------- .note.nv.cuinfo           --------------------------
	.section	.note.nv.cuinfo,"",@"SHT_NOTE"
	.sectionflags	@"SHF_NOTE_NV_CUINFO"
        /*0018*/ 	.short	0x0002
        /*001a*/ 	.short	0x0064
        /*001c*/ 	.short	0x0082
	.zero		2


//--------------------- .nv.info                  --------------------------
	.section	.nv.info,"",@"SHT_CUDA_INFO"
	.align	4


	//----- nvinfo : EIATTR_REGCOUNT
	.align		4
        /*0000*/ 	.byte	0x04, 0x2f
        /*0002*/ 	.short	(.L_1 - .L_0)
	.align		4
.L_0:
        /*0004*/ 	.word	index@(_Z4gemmPdS_S_iiii)
        /*0008*/ 	.word	0x00000020


	//----- nvinfo : EIATTR_FRAME_SIZE
	.align		4
.L_1:
        /*000c*/ 	.byte	0x04, 0x11
        /*000e*/ 	.short	(.L_3 - .L_2)
	.align		4
.L_2:
        /*0010*/ 	.word	index@(_Z4gemmPdS_S_iiii)
        /*0014*/ 	.word	0x00000000


	//----- nvinfo : EIATTR_MIN_STACK_SIZE
	.align		4
.L_3:
        /*0018*/ 	.byte	0x04, 0x12
        /*001a*/ 	.short	(.L_5 - .L_4)
	.align		4
.L_4:
        /*001c*/ 	.word	index@(_Z4gemmPdS_S_iiii)
        /*0020*/ 	.word	0x00000000
.L_5:


//--------------------- .nv.compat                --------------------------
	.section	.nv.compat,"",@"SHT_CUDA_COMPAT_INFO"
	.align	4
        /*0000*/ 	.byte	0x02, 0x09, 0x00, 0x00, 0x02, 0x02, 0x01, 0x00, 0x02, 0x05, 0x05, 0x00, 0x03, 0x07, 0x01, 0x01
        /*0010*/ 	.byte	0x02, 0x03, 0x00, 0x00, 0x02, 0x06, 0x01, 0x00, 0x04, 0x0b, 0x08, 0x00, 0x01, 0x00, 0x00, 0x00
        /*0020*/ 	.byte	0x00, 0x00, 0x00, 0x00


//--------------------- .nv.info._Z4gemmPdS_S_iiii --------------------------
	.section	.nv.info._Z4gemmPdS_S_iiii,"",@"SHT_CUDA_INFO"
	.sectionflags	@""
	.align	4


	//----- nvinfo : EIATTR_CUDA_API_VERSION
	.align		4
        /*0000*/ 	.byte	0x04, 0x37
        /*0002*/ 	.short	(.L_7 - .L_6)
.L_6:
        /*0004*/ 	.word	0x00000082


	//----- nvinfo : EIATTR_KPARAM_INFO
	.align		4
.L_7:
        /*0008*/ 	.byte	0x04, 0x17
        /*000a*/ 	.short	(.L_9 - .L_8)
.L_8:
        /*000c*/ 	.word	0x00000000
        /*0010*/ 	.short	0x0006
        /*0012*/ 	.short	0x0024
        /*0014*/ 	.byte	0x00, 0xf0, 0x11, 0x00


	//----- nvinfo : EIATTR_KPARAM_INFO
	.align		4
.L_9:
        /*0018*/ 	.byte	0x04, 0x17
        /*001a*/ 	.short	(.L_11 - .L_10)
.L_10:
        /*001c*/ 	.word	0x00000000
        /*0020*/ 	.short	0x0005
        /*0022*/ 	.short	0x0020
        /*0024*/ 	.byte	0x00, 0xf0, 0x11, 0x00


	//----- nvinfo : EIATTR_KPARAM_INFO
	.align		4
.L_11:
        /*0028*/ 	.byte	0x04, 0x17
        /*002a*/ 	.short	(.L_13 - .L_12)
.L_12:
        /*002c*/ 	.word	0x00000000
        /*0030*/ 	.short	0x0004
        /*0032*/ 	.short	0x001c
        /*0034*/ 	.byte	0x00, 0xf0, 0x11, 0x00


	//----- nvinfo : EIATTR_KPARAM_INFO
	.align		4
.L_13:
        /*0038*/ 	.byte	0x04, 0x17
        /*003a*/ 	.short	(.L_15 - .L_14)
.L_14:
        /*003c*/ 	.word	0x00000000
        /*0040*/ 	.short	0x0003
        /*0042*/ 	.short	0x0018
        /*0044*/ 	.byte	0x00, 0xf0, 0x11, 0x00


	//----- nvinfo : EIATTR_KPARAM_INFO
	.align		4
.L_15:
        /*0048*/ 	.byte	0x04, 0x17
        /*004a*/ 	.short	(.L_17 - .L_16)
.L_16:
        /*004c*/ 	.word	0x00000000
        /*0050*/ 	.short	0x0002
        /*0052*/ 	.short	0x0010
        /*0054*/ 	.byte	0x00, 0xf5, 0x21, 0x00


	//----- nvinfo : EIATTR_KPARAM_INFO
	.align		4
.L_17:
        /*0058*/ 	.byte	0x04, 0x17
        /*005a*/ 	.short	(.L_19 - .L_18)
.L_18:
        /*005c*/ 	.word	0x00000000
        /*0060*/ 	.short	0x0001
        /*0062*/ 	.short	0x0008
        /*0064*/ 	.byte	0x00, 0xf5, 0x21, 0x00


	//----- nvinfo : EIATTR_KPARAM_INFO
	.align		4
.L_19:
        /*0068*/ 	.byte	0x04, 0x17
        /*006a*/ 	.short	(.L_21 - .L_20)
.L_20:
        /*006c*/ 	.word	0x00000000
        /*0070*/ 	.short	0x0000
        /*0072*/ 	.short	0x0000
        /*0074*/ 	.byte	0x00, 0xf5, 0x21, 0x00


	//----- nvinfo : EIATTR_SPARSE_MMA_MASK
	.align		4
.L_21:
        /*0078*/ 	.byte	0x03, 0x50
        /*007a*/ 	.short	0x0000


	//----- nvinfo : EIATTR_MAXREG_COUNT
	.align		4
        /*007c*/ 	.byte	0x03, 0x1b
        /*007e*/ 	.short	0x00ff


	//----- nvinfo : EIATTR_MERCURY_ISA_VERSION
	.align		4
        /*0080*/ 	.byte	0x03, 0x5f
        /*0082*/ 	.short	0x0101


	//----- nvinfo : EIATTR_VRC_CTA_INIT_COUNT
	.align		4
        /*0084*/ 	.byte	0x02, 0x4a
	.zero		1
	.zero		1


	//----- nvinfo : EIATTR_EXIT_INSTR_OFFSETS
	.align		4
        /*0088*/ 	.byte	0x04, 0x1c
        /*008a*/ 	.short	(.L_23 - .L_22)


	//   ....[0]....
.L_22:
        /*008c*/ 	.word	0x000000d0


	//   ....[1]....
        /*0090*/ 	.word	0x000008f0


	//----- nvinfo : EIATTR_CBANK_PARAM_SIZE
	.align		4
.L_23:
        /*0094*/ 	.byte	0x03, 0x19
        /*0096*/ 	.short	0x0028


	//----- nvinfo : EIATTR_PARAM_CBANK
	.align		4
        /*0098*/ 	.byte	0x04, 0x0a
        /*009a*/ 	.short	(.L_25 - .L_24)
	.align		4
.L_24:
        /*009c*/ 	.word	index@(.nv.constant0._Z4gemmPdS_S_iiii)
        /*00a0*/ 	.short	0x0380
        /*00a2*/ 	.short	0x0028


	//----- nvinfo : EIATTR_SW_WAR
	.align		4
.L_25:
        /*00a4*/ 	.byte	0x04, 0x36
        /*00a6*/ 	.short	(.L_27 - .L_26)
.L_26:
        /*00a8*/ 	.word	0x00000008
.L_27:


//--------------------- .nv.callgraph             --------------------------
	.section	.nv.callgraph,"",@"SHT_CUDA_CALLGRAPH"
	.align	4
	.sectionentsize	8
	.align		4
        /*0000*/ 	.word	0x00000000
	.align		4
        /*0004*/ 	.word	0xffffffff
	.align		4
        /*0008*/ 	.word	0x00000000
	.align		4
        /*000c*/ 	.word	0xfffffffe
	.align		4
        /*0010*/ 	.word	0x00000000
	.align		4
        /*0014*/ 	.word	0xfffffffd
	.align		4
        /*0018*/ 	.word	0x00000000
	.align		4
        /*001c*/ 	.word	0xfffffffc


//--------------------- .text._Z4gemmPdS_S_iiii   --------------------------
	.section	.text._Z4gemmPdS_S_iiii,"ax",@progbits
	.align	128
        .global         _Z4gemmPdS_S_iiii
        .type           _Z4gemmPdS_S_iiii,@function
        .size           _Z4gemmPdS_S_iiii,(.L_x_5 - _Z4gemmPdS_S_iiii)
        .other          _Z4gemmPdS_S_iiii,@"STO_CUDA_ENTRY STV_DEFAULT"
_Z4gemmPdS_S_iiii:
.text._Z4gemmPdS_S_iiii:
[----:B------:R-:W-:Y:S01]  /*0000*/  LDC R1, c[0x0][0x37c] ;  /* 0x0000df00ff017b82 */ /* 0x000fe20000000800 */
[----:B------:R-:W0:Y:S07]  /*0010*/  S2R R4, SR_TID.Y ;  /* 0x0000000000047919 */ /* 0x000e2e0000002200 */
[----:B------:R-:W1:Y:S01]  /*0020*/  LDC R5, c[0x0][0x360] ;  /* 0x0000d800ff057b82 */ /* 0x000e620000000800 */
[----:B------:R-:W2:Y:S01]  /*0030*/  LDCU UR6, c[0x0][0x398] ;  /* 0x00007300ff0677ac */ /* 0x000ea20008000800 */
[----:B------:R-:W1:Y:S06]  /*0040*/  S2R R2, SR_TID.X ;  /* 0x0000000000027919 */ /* 0x000e6c0000002100 */
[----:B------:R-:W0:Y:S08]  /*0050*/  S2UR UR5, SR_CTAID.Y ;  /* 0x00000000000579c3 */ /* 0x000e300000002600 */
[----:B------:R-:W0:Y:S08]  /*0060*/  LDC R3, c[0x0][0x364] ;  /* 0x0000d900ff037b82 */ /* 0x000e300000000800 */
[----:B------:R-:W1:Y:S08]  /*0070*/  S2UR UR4, SR_CTAID.X ;  /* 0x00000000000479c3 */ /* 0x000e700000002500 */
[----:B------:R-:W3:Y:S01]  /*0080*/  LDC R0, c[0x0][0x3a4] ;  /* 0x0000e900ff007b82 */ /* 0x000ee20000000800 */
[----:B0-----:R-:W-:-:S05]  /*0090*/  IMAD R3, R3, UR5, R4 ;  /* 0x0000000503037c24 */ /* 0x001fca000f8e0204 */
[----:B--2---:R-:W-:Y:S01]  /*00a0*/  ISETP.GE.AND P0, PT, R3, UR6, PT ;  /* 0x0000000603007c0c */ /* 0x004fe2000bf06270 */
[----:B-1----:R-:W-:-:S05]  /*00b0*/  IMAD R5, R5, UR4, R2 ;  /* 0x0000000405057c24 */ /* 0x002fca000f8e0202 */
[----:B---3--:R-:W-:-:S13]  /*00c0*/  ISETP.GE.OR P0, PT, R5, R0, P0 ;  /* 0x000000000500720c */ /* 0x008fda0000706670 */
[----:B------:R-:W-:Y:S05]  /*00d0*/  @P0 EXIT ;  /* 0x000000000000094d */ /* 0x000fea0003800000 */
[----:B------:R-:W0:Y:S01]  /*00e0*/  LDC R2, c[0x0][0x39c] ;  /* 0x0000e700ff027b82 */ /* 0x000e220000000800 */
[----:B------:R-:W1:Y:S01]  /*00f0*/  LDCU.64 UR4, c[0x0][0x358] ;  /* 0x00006b00ff0477ac */ /* 0x000e620008000a00 */
[----:B------:R-:W-:Y:S02]  /*0100*/  CS2R R18, SRZ ;  /* 0x0000000000127805 */ /* 0x000fe4000001ff00 */
[----:B0-----:R-:W-:-:S13]  /*0110*/  ISETP.GE.AND P0, PT, R2, 0x1, PT ;  /* 0x000000010200780c */ /* 0x001fda0003f06270 */
[----:B-1----:R-:W-:Y:S05]  /*0120*/  @!P0 BRA `(.L_x_0) ;  /* 0x0000000400e08947 */ /* 0x002fea0003800000 */
[C---:B------:R-:W-:Y:S01]  /*0130*/  ISETP.GE.U32.AND P1, PT, R2.reuse, 0x8, PT ;  /* 0x000000080200780c */ /* 0x040fe20003f26070 */
[----:B------:R-:W-:Y:S01]  /*0140*/  HFMA2 R7, -RZ, RZ, 0, 0 ;  /* 0x00000000ff077431 */ /* 0x000fe200000001ff */
[----:B------:R-:W-:Y:S01]  /*0150*/  LOP3.LUT R4, R2, 0x7, RZ, 0xc0, !PT ;  /* 0x0000000702047812 */ /* 0x000fe200078ec0ff */
[----:B------:R-:W-:Y:S01]  /*0160*/  IMAD R6, R3, R2, RZ ;  /* 0x0000000203067224 */ /* 0x000fe200078e02ff */
[----:B------:R-:W-:Y:S02]  /*0170*/  CS2R R18, SRZ ;  /* 0x0000000000127805 */ /* 0x000fe4000001ff00 */
[----:B------:R-:W-:-:S07]  /*0180*/  ISETP.NE.AND P0, PT, R4, RZ, PT ;  /* 0x000000ff0400720c */ /* 0x000fce0003f05270 */
[----:B------:R-:W-:Y:S06]  /*0190*/  @!P1 BRA `(.L_x_1) ;  /* 0x0000000000c49947 */ /* 0x000fec0003800000 */
[----:B------:R-:W0:Y:S01]  /*01a0*/  LDC.64 R8, c[0x0][0x380] ;  /* 0x0000e000ff087b82 */ /* 0x000e220000000a00 */
[----:B------:R-:W-:Y:S01]  /*01b0*/  LOP3.LUT R7, R2, 0x7ffffff8, RZ, 0xc0, !PT ;  /* 0x7ffffff802077812 */ /* 0x000fe200078ec0ff */
[----:B------:R-:W-:Y:S01]  /*01c0*/  IMAD.MOV.U32 R27, RZ, RZ, R5 ;  /* 0x000000ffff1b7224 */ /* 0x000fe200078e0005 */
[----:B------:R-:W-:-:S03]  /*01d0*/  CS2R R18, SRZ ;  /* 0x0000000000127805 */ /* 0x000fc6000001ff00 */
[----:B------:R-:W-:Y:S02]  /*01e0*/  IMAD.MOV R26, RZ, RZ, -R7 ;  /* 0x000000ffff1a7224 */ /* 0x000fe400078e0a07 */
[----:B0-----:R-:W-:-:S03]  /*01f0*/  IMAD.WIDE.U32 R8, R6, 0x8, R8 ;  /* 0x0000000806087825 */ /* 0x001fc600078e0008 */
[----:B------:R-:W-:-:S04]  /*0200*/  IADD3 R10, P1, PT, R8, 0x20, RZ ;  /* 0x00000020080a7810 */ /* 0x000fc80007f3e0ff */
[----:B------:R-:W-:-:S09]  /*0210*/  IADD3.X R11, PT, PT, RZ, R9, RZ, P1, !PT ;  /* 0x00000009ff0b7210 */ /* 0x000fd20000ffe4ff */
.L_x_2:
[----:B------:R-:W0:Y:S01]  /*0220*/  LDC.64 R22, c[0x0][0x388] ;  /* 0x0000e200ff167b82 */ /* 0x000e220000000a00 */
[----:B------:R-:W-:Y:S01]  /*0230*/  MOV R8, R10 ;  /* 0x0000000a00087202 */ /* 0x000fe20000000f00 */
[----:B------:R-:W-:-:S05]  /*0240*/  IMAD.MOV.U32 R9, RZ, RZ, R11 ;  /* 0x000000ffff097224 */ /* 0x000fca00078e000b */
[----:B------:R-:W2:Y:S04]  /*0250*/  LDG.E.64 R14, desc[UR4][R8.64+-0x20] ;  /* 0xffffe004080e7981 */ /* 0x000ea8000c1e1b00 */
[----:B------:R-:W3:Y:S01]  /*0260*/  LDG.E.64 R10, desc[UR4][R8.64+-0x18] ;  /* 0xffffe804080a7981 */ /* 0x000ee2000c1e1b00 */
[----:B0-----:R-:W-:-:S05]  /*0270*/  IMAD.WIDE R22, R27, 0x8, R22 ;  /* 0x000000081b167825 */ /* 0x001fca00078e0216 */
[----:B------:R-:W2:Y:S01]  /*0280*/  LDG.E.64 R12, desc[UR4][R22.64] ;  /* 0x00000004160c7981 */ /* 0x000ea2000c1e1b00 */
[----:B------:R-:W-:-:S05]  /*0290*/  IMAD.WIDE R28, R0, 0x8, R22 ;  /* 0x00000008001c7825 */ /* 0x000fca00078e0216 */
[----:B------:R-:W3:Y:S01]  /*02a0*/  LDG.E.64 R16, desc[UR4][R28.64] ;  /* 0x000000041c107981 */ /* 0x000ee2000c1e1b00 */
[C---:B------:R-:W-:Y:S01]  /*02b0*/  IMAD.WIDE R24, R0.reuse, 0x8, R28 ;  /* 0x0000000800187825 */ /* 0x040fe200078e021c */
[----:B--2---:R-:W-:Y:S02]  /*02c0*/  DFMA R18, R14, R12, R18 ;  /* 0x0000000c0e12722b */ /* 0x004fe40000000012 */
[----:B------:R-:W2:Y:S04]  /*02d0*/  LDG.E.64 R14, desc[UR4][R8.64+-0x10] ;  /* 0xfffff004080e7981 */ /* 0x000ea8000c1e1b00 */
[----:B------:R-:W2:Y:S01]  /*02e0*/  LDG.E.64 R12, desc[UR4][R24.64] ;  /* 0x00000004180c7981 */ /* 0x000ea2000c1e1b00 */
[----:B------:R-:W-:Y:S01]  /*02f0*/  IMAD.WIDE R20, R0, 0x8, R24 ;  /* 0x0000000800147825 */ /* 0x000fe200078e0218 */
[----:B---3--:R-:W-:-:S02]  /*0300*/  DFMA R16, R10, R16, R18 ;  /* 0x000000100a10722b */ /* 0x008fc40000000012 */
[----:B------:R-:W3:Y:S04]  /*0310*/  LDG.E.64 R10, desc[UR4][R8.64+-0x8] ;  /* 0xfffff804080a7981 */ /* 0x000ee8000c1e1b00 */
        /* <DEDUP_REMOVED lines=9> */
[----:B------:R-:W-:-:S03]  /*03b0*/  IMAD.WIDE R24, R0, 0x8, R28 ;  /* 0x0000000800187825 */ /* 0x000fc600078e021c */
[----:B------:R-:W4:Y:S01]  /*03c0*/  LDG.E.64 R22, desc[UR4][R8.64+0x18] ;  /* 0x0000180408167981 */ /* 0x000f22000c1e1b00 */
[----:B------:R-:W-:-:S06]  /*03d0*/  IMAD.WIDE R20, R0, 0x8, R24 ;  /* 0x0000000800147825 */ /* 0x000fcc00078e0218 */
[----:B------:R-:W4:Y:S01]  /*03e0*/  LDG.E.64 R20, desc[UR4][R20.64] ;  /* 0x0000000414147981 */ /* 0x000f22000c1e1b00 */
[----:B--2---:R-:W-:-:S03]  /*03f0*/  DFMA R14, R16, R14, R18 ;  /* 0x0000000e100e722b */ /* 0x004fc60000000012 */
[----:B------:R-:W2:Y:S04]  /*0400*/  LDG.E.64 R16, desc[UR4][R8.64+0x10] ;  /* 0x0000100408107981 */ /* 0x000ea8000c1e1b00 */
[----:B------:R-:W2:Y:S01]  /*0410*/  LDG.E.64 R18, desc[UR4][R24.64] ;  /* 0x0000000418127981 */ /* 0x000ea2000c1e1b00 */
[----:B------:R-:W-:Y:S01]  /*0420*/  IADD3 R26, PT, PT, R26, 0x8, RZ ;  /* 0x000000081a1a7810 */ /* 0x000fe20007ffe0ff */
[----:B---3--:R-:W-:-:S03]  /*0430*/  DFMA R10, R10, R12, R14 ;  /* 0x0000000c0a0a722b */ /* 0x008fc6000000000e */
[----:B------:R-:W-:Y:S02]  /*0440*/  ISETP.NE.AND P1, PT, R26, RZ, PT ;  /* 0x000000ff1a00720c */ /* 0x000fe40003f25270 */
[----:B------:R-:W-:-:S03]  /*0450*/  LEA R27, R0, R27, 0x3 ;  /* 0x0000001b001b7211 */ /* 0x000fc600078e18ff */
[----:B--2---:R-:W-:Y:S01]  /*0460*/  DFMA R18, R16, R18, R10 ;  /* 0x000000121012722b */ /* 0x004fe2000000000a */
[----:B------:R-:W-:-:S07]  /*0470*/  IADD3 R10, P2, PT, R8, 0x40, RZ ;  /* 0x00000040080a7810 */ /* 0x000fce0007f5e0ff */
[----:B----4-:R-:W-:Y:S01]  /*0480*/  DFMA R18, R22, R20, R18 ;  /* 0x000000141612722b */ /* 0x010fe20000000012 */
[----:B------:R-:W-:Y:S01]  /*0490*/  IMAD.X R11, RZ, RZ, R9, P2 ;  /* 0x000000ffff0b7224 */ /* 0x000fe200010e0609 */
[----:B------:R-:W-:Y:S09]  /*04a0*/  @P1 BRA `(.L_x_2) ;  /* 0xfffffffc005c1947 */ /* 0x000ff2000383ffff */
.L_x_1:
[----:B------:R-:W-:Y:S05]  /*04b0*/  @!P0 BRA `(.L_x_0) ;  /* 0x0000000000fc8947 */ /* 0x000fea0003800000 */
[----:B------:R-:W-:Y:S02]  /*04c0*/  ISETP.GE.U32.AND P1, PT, R4, 0x4, PT ;  /* 0x000000040400780c */ /* 0x000fe40003f26070 */
[----:B------:R-:W-:-:S04]  /*04d0*/  LOP3.LUT R26, R2, 0x3, RZ, 0xc0, !PT ;  /* 0x00000003021a7812 */ /* 0x000fc800078ec0ff */
[----:B------:R-:W-:-:S07]  /*04e0*/  ISETP.NE.AND P0, PT, R26, RZ, PT ;  /* 0x000000ff1a00720c */ /* 0x000fce0003f05270 */
[----:B------:R-:W-:Y:S06]  /*04f0*/  @!P1 BRA `(.L_x_3) ;  /* 0x00000000006c9947 */ /* 0x000fec0003800000 */
[----:B------:R-:W0:Y:S01]  /*0500*/  LDC.64 R24, c[0x0][0x380] ;  /* 0x0000e000ff187b82 */ /* 0x000e220000000a00 */
[----:B------:R-:W1:Y:S01]  /*0510*/  LDCU.64 UR6, c[0x0][0x380] ;  /* 0x00007000ff0677ac */ /* 0x000e620008000a00 */
[C---:B------:R-:W-:Y:S01]  /*0520*/  IMAD.IADD R9, R6.reuse, 0x1, R7 ;  /* 0x0000000106097824 */ /* 0x040fe200078e0207 */
[----:B------:R-:W-:Y:S01]  /*0530*/  IADD3 R4, P1, PT, R6, R7, RZ ;  /* 0x0000000706047210 */ /* 0x000fe20007f3e0ff */
[----:B------:R-:W-:-:S04]  /*0540*/  IMAD R13, R7, R0, R5 ;  /* 0x00000000070d7224 */ /* 0x000fc800078e0205 */
[----:B------:R-:W2:Y:S01]  /*0550*/  LDC.64 R10, c[0x0][0x388] ;  /* 0x0000e200ff0a7b82 */ /* 0x000ea20000000a00 */
[----:B0-----:R-:W-:-:S06]  /*0560*/  IMAD.WIDE.U32 R24, R9, 0x8, R24 ;  /* 0x0000000809187825 */ /* 0x001fcc00078e0018 */
[----:B------:R-:W3:Y:S01]  /*0570*/  LDG.E.64 R24, desc[UR4][R24.64] ;  /* 0x0000000418187981 */ /* 0x000ee2000c1e1b00 */
[----:B--2---:R-:W-:Y:S01]  /*0580*/  IMAD.WIDE R10, R13, 0x8, R10 ;  /* 0x000000080d0a7825 */ /* 0x004fe200078e020a */
[----:B------:R-:W-:Y:S02]  /*0590*/  IADD3.X R13, PT, PT, RZ, RZ, RZ, P1, !PT ;  /* 0x000000ffff0d7210 */ /* 0x000fe40000ffe4ff */
[----:B-1----:R-:W-:Y:S02]  /*05a0*/  LEA R28, P1, R4, UR6, 0x3 ;  /* 0x00000006041c7c11 */ /* 0x002fe4000f8218ff */
[----:B------:R-:W3:Y:S01]  /*05b0*/  LDG.E.64 R8, desc[UR4][R10.64] ;  /* 0x000000040a087981 */ /* 0x000ee2000c1e1b00 */
[----:B------:R-:W-:Y:S01]  /*05c0*/  IMAD.WIDE R14, R0, 0x8, R10 ;  /* 0x00000008000e7825 */ /* 0x000fe200078e020a */
[----:B------:R-:W-:-:S05]  /*05d0*/  LEA.HI.X R29, R4, UR7, R13, 0x3, P1 ;  /* 0x00000007041d7c11 */ /* 0x000fca00088f1c0d */
[----:B------:R-:W2:Y:S01]  /*05e0*/  LDG.E.64 R12, desc[UR4][R28.64+0x8] ;  /* 0x000008041c0c7981 */ /* 0x000ea2000c1e1b00 */
[----:B------:R-:W-:-:S03]  /*05f0*/  IMAD.WIDE R20, R0, 0x8, R14 ;  /* 0x0000000800147825 */ /* 0x000fc600078e020e */
[----:B------:R-:W2:Y:S04]  /*0600*/  LDG.E.64 R10, desc[UR4][R14.64] ;  /* 0x000000040e0a7981 */ /* 0x000ea8000c1e1b00 */
[----:B------:R-:W4:Y:S01]  /*0610*/  LDG.E.64 R16, desc[UR4][R20.64] ;  /* 0x0000000414107981 */ /* 0x000f22000c1e1b00 */
[----:B------:R-:W-:-:S03]  /*0620*/  IMAD.WIDE R22, R0, 0x8, R20 ;  /* 0x0000000800167825 */ /* 0x000fc600078e0214 */
[----:B------:R-:W4:Y:S04]  /*0630*/  LDG.E.64 R14, desc[UR4][R28.64+0x10] ;  /* 0x000010041c0e7981 */ /* 0x000f28000c1e1b00 */
[----:B------:R-:W5:Y:S04]  /*0640*/  LDG.E.64 R20, desc[UR4][R28.64+0x18] ;  /* 0x000018041c147981 */ /* 0x000f68000c1e1b00 */
[----:B------:R-:W5:Y:S01]  /*0650*/  LDG.E.64 R22, desc[UR4][R22.64] ;  /* 0x0000000416167981 */ /* 0x000f62000c1e1b00 */
[----:B------:R-:W-:Y:S01]  /*0660*/  VIADD R7, R7, 0x4 ;  /* 0x0000000407077836 */ /* 0x000fe20000000000 */
[----:B---3--:R-:W-:-:S08]  /*0670*/  DFMA R8, R24, R8, R18 ;  /* 0x000000081808722b */ /* 0x008fd00000000012 */
[----:B--2---:R-:W-:-:S08]  /*0680*/  DFMA R8, R12, R10, R8 ;  /* 0x0000000a0c08722b */ /* 0x004fd00000000008 */
[----:B----4-:R-:W-:-:S08]  /*0690*/  DFMA R8, R14, R16, R8 ;  /* 0x000000100e08722b */ /* 0x010fd00000000008 */
[----:B-----5:R-:W-:-:S11]  /*06a0*/  DFMA R18, R20, R22, R8 ;  /* 0x000000161412722b */ /* 0x020fd60000000008 */
.L_x_3:
[----:B------:R-:W-:Y:S05]  /*06b0*/  @!P0 BRA `(.L_x_0) ;  /* 0x00000000007c8947 */ /* 0x000fea0003800000 */
[----:B------:R-:W-:Y:S01]  /*06c0*/  ISETP.NE.AND P1, PT, R26, 0x1, PT ;  /* 0x000000011a00780c */ /* 0x000fe20003f25270 */
[----:B------:R-:W0:Y:S01]  /*06d0*/  LDC.64 R12, c[0x0][0x380] ;  /* 0x0000e000ff0c7b82 */ /* 0x000e220000000a00 */
[----:B------:R-:W-:-:S04]  /*06e0*/  LOP3.LUT R2, R2, 0x1, RZ, 0xc0, !PT ;  /* 0x0000000102027812 */ /* 0x000fc800078ec0ff */
[----:B------:R-:W-:-:S03]  /*06f0*/  ISETP.NE.U32.AND P0, PT, R2, 0x1, PT ;  /* 0x000000010200780c */ /* 0x000fc60003f05070 */
[----:B------:R-:W1:Y:S04]  /*0700*/  LDC.64 R20, c[0x0][0x388] ;  /* 0x0000e200ff147b82 */ /* 0x000e680000000a00 */
[CC--:B------:R-:W-:Y:S01]  /*0710*/  @P1 IADD3 R17, PT, PT, R6.reuse, R7.reuse, RZ ;  /* 0x0000000706111210 */ /* 0x0c0fe20007ffe0ff */
[C---:B------:R-:W-:Y:S01]  /*0720*/  @P1 IMAD R23, R7.reuse, R0, R5 ;  /* 0x0000000007171224 */ /* 0x040fe200078e0205 */
[----:B------:R-:W-:Y:S01]  /*0730*/  @P1 IADD3 R2, P2, PT, R6, R7, RZ ;  /* 0x0000000706021210 */ /* 0x000fe20007f5e0ff */
[----:B------:R-:W-:Y:S01]  /*0740*/  @P1 VIADD R7, R7, 0x2 ;  /* 0x0000000207071836 */ /* 0x000fe20000000000 */
[----:B------:R-:W2:Y:S02]  /*0750*/  @P1 LDC.64 R8, c[0x0][0x380] ;  /* 0x0000e000ff081b82 */ /* 0x000ea40000000a00 */
[----:B------:R-:W-:-:S06]  /*0760*/  @P1 IADD3.X R4, PT, PT, RZ, RZ, RZ, P2, !PT ;  /* 0x000000ffff041210 */ /* 0x000fcc00017fe4ff */
[----:B------:R-:W3:Y:S01]  /*0770*/  LDC.64 R14, c[0x0][0x380] ;  /* 0x0000e000ff0e7b82 */ /* 0x000ee20000000a00 */
[----:B0-----:R-:W-:-:S07]  /*0780*/  @P1 IMAD.WIDE.U32 R16, R17, 0x8, R12 ;  /* 0x0000000811101825 */ /* 0x001fce00078e000c */
[----:B------:R-:W0:Y:S01]  /*0790*/  LDC.64 R10, c[0x0][0x388] ;  /* 0x0000e200ff0a7b82 */ /* 0x000e220000000a00 */
[----:B-1----:R-:W-:Y:S01]  /*07a0*/  @P1 IMAD.WIDE R20, R23, 0x8, R20 ;  /* 0x0000000817141825 */ /* 0x002fe200078e0214 */
[----:B------:R-:W4:Y:S04]  /*07b0*/  @P1 LDG.E.64 R16, desc[UR4][R16.64] ;  /* 0x0000000410101981 */ /* 0x000f28000c1e1b00 */
[----:B------:R-:W4:Y:S01]  /*07c0*/  @P1 LDG.E.64 R12, desc[UR4][R20.64] ;  /* 0x00000004140c1981 */ /* 0x000f22000c1e1b00 */
[----:B--2---:R-:W-:Y:S01]  /*07d0*/  @P1 LEA R8, P2, R2, R8, 0x3 ;  /* 0x0000000802081211 */ /* 0x004fe200078418ff */
[----:B------:R-:W-:-:S03]  /*07e0*/  @P1 IMAD.WIDE R22, R0, 0x8, R20 ;  /* 0x0000000800161825 */ /* 0x000fc600078e0214 */
[----:B------:R-:W-:Y:S01]  /*07f0*/  @P1 LEA.HI.X R9, R2, R9, R4, 0x3, P2 ;  /* 0x0000000902091211 */ /* 0x000fe200010f1c04 */
[----:B------:R-:W-:Y:S01]  /*0800*/  @!P0 IMAD R27, R7, R0, R5 ;  /* 0x00000000071b8224 */ /* 0x000fe200078e0205 */
[----:B------:R-:W-:Y:S02]  /*0810*/  @!P0 IADD3 R25, PT, PT, R6, R7, RZ ;  /* 0x0000000706198210 */ /* 0x000fe40007ffe0ff */
[----:B------:R-:W2:Y:S04]  /*0820*/  @P1 LDG.E.64 R6, desc[UR4][R22.64] ;  /* 0x0000000416061981 */ /* 0x000ea8000c1e1b00 */
[----:B------:R-:W2:Y:S01]  /*0830*/  @P1 LDG.E.64 R8, desc[UR4][R8.64+0x8] ;  /* 0x0000080408081981 */ /* 0x000ea2000c1e1b00 */
[----:B---3--:R-:W-:-:S04]  /*0840*/  @!P0 IMAD.WIDE.U32 R14, R25, 0x8, R14 ;  /* 0x00000008190e8825 */ /* 0x008fc800078e000e */
[----:B0-----:R-:W-:Y:S02]  /*0850*/  @!P0 IMAD.WIDE R10, R27, 0x8, R10 ;  /* 0x000000081b0a8825 */ /* 0x001fe400078e020a */
[----:B------:R-:W3:Y:S04]  /*0860*/  @!P0 LDG.E.64 R14, desc[UR4][R14.64] ;  /* 0x000000040e0e8981 */ /* 0x000ee8000c1e1b00 */
[----:B------:R-:W3:Y:S01]  /*0870*/  @!P0 LDG.E.64 R10, desc[UR4][R10.64] ;  /* 0x000000040a0a8981 */ /* 0x000ee2000c1e1b00 */
[----:B----4-:R-:W-:-:S08]  /*0880*/  @P1 DFMA R12, R16, R12, R18 ;  /* 0x0000000c100c122b */ /* 0x010fd00000000012 */
[----:B--2---:R-:W-:-:S08]  /*0890*/  @P1 DFMA R18, R8, R6, R12 ;  /* 0x000000060812122b */ /* 0x004fd0000000000c */
[----:B---3--:R-:W-:-:S11]  /*08a0*/  @!P0 DFMA R18, R14, R10, R18 ;  /* 0x0000000a0e12822b */ /* 0x008fd60000000012 */
.L_x_0:
[----:B------:R-:W0:Y:S01]  /*08b0*/  LDC.64 R6, c[0x0][0x390] ;  /* 0x0000e400ff067b82 */ /* 0x000e220000000a00 */
[----:B------:R-:W-:-:S04]  /*08c0*/  IMAD R3, R3, R0, R5 ;  /* 0x0000000003037224 */ /* 0x000fc800078e0205 */
[----:B0-----:R-:W-:-:S05]  /*08d0*/  IMAD.WIDE R2, R3, 0x8, R6 ;  /* 0x0000000803027825 */ /* 0x001fca00078e0206 */
[----:B------:R-:W-:Y:S01]  /*08e0*/  STG.E.64 desc[UR4][R2.64], R18 ;  /* 0x0000001202007986 */ /* 0x000fe2000c101b04 */
[----:B------:R-:W-:Y:S05]  /*08f0*/  EXIT ;  /* 0x000000000000794d */ /* 0x000fea0003800000 */
.L_x_4:
[----:B------:R-:W-:-:S00]  /*0900*/  BRA `(.L_x_4) ;  /* 0xfffffffc00fc7947 */ /* 0x000fc0000383ffff */
[----:B------:R-:W-:-:S00]  /*0910*/  NOP ;  /* 0x0000000000007918 */ /* 0x000fc00000000000 */
        /* <DEDUP_REMOVED lines=14> */
.L_x_5:


//--------------------- .nv.shared.reserved.0     --------------------------
	.section	.nv.shared.reserved.0,"aw",@nobits
	.weak		__nv_reservedSMEM_offset_0_alias
	.size		__nv_reservedSMEM_offset_0_alias, 0, 64
	.other		__nv_reservedSMEM_offset_0_alias,@"STO_CUDA_RESERVED_SHARED STV_DEFAULT"
__nv_reservedSMEM_offset_0_alias:
	.zero		0
	.zero		64


//--------------------- .nv.constant0._Z4gemmPdS_S_iiii --------------------------
	.section	.nv.constant0._Z4gemmPdS_S_iiii,"a",@progbits
	.sectionflags	@""
	.align	4
.nv.constant0._Z4gemmPdS_S_iiii:
	.zero		936


//--------------------- SYMBOLS --------------------------

	.type		.nv.reservedSmem.offset0,@object
	.size		.nv.reservedSmem.offset0,0x4
